//
// Generated by NVIDIA NVVM Compiler
//
// Compiler Build ID: CL-36424714
// Cuda compilation tools, release 13.0, V13.0.88
// Based on NVVM 20.0.0
//

.version 9.0
.target sm_100
.address_size 64

	// .globl	_Z9zeroArrayPfi

.visible .entry _Z9zeroArrayPfi(
	.param .u64 .ptr .align 1 _Z9zeroArrayPfi_param_0,
	.param .u32 _Z9zeroArrayPfi_param_1
)
{
	.reg .pred 	%p<2>;
	.reg .b32 	%r<7>;
	.reg .b64 	%rd<5>;

	ld.param.u64 	%rd1, [_Z9zeroArrayPfi_param_0];
	ld.param.u32 	%r2, [_Z9zeroArrayPfi_param_1];
	mov.u32 	%r3, %ctaid.x;
	mov.u32 	%r4, %ntid.x;
	mov.u32 	%r5, %tid.x;
	mad.lo.s32 	%r1, %r3, %r4, %r5;
	setp.ge.s32 	%p1, %r1, %r2;
	@%p1 bra 	$L__BB0_2;
	cvta.to.global.u64 	%rd2, %rd1;
	mul.wide.s32 	%rd3, %r1, 4;
	add.s64 	%rd4, %rd2, %rd3;
	mov.b32 	%r6, 0;
	st.global.u32 	[%rd4], %r6;
$L__BB0_2:
	ret;

}


// ===== COMPILED SASS (sm_100) =====

	.target	sm_100

	.elftype	@"ET_EXEC"


//--------------------- .note.nv.tkinfo           --------------------------
	.section	.note.nv.tkinfo,"",@"SHT_NOTE"
	.sectionflags	@"SHF_NOTE_NV_TKINFO"
	.tkinfo
        /*0018*/ 	.word	0x00000002
        /*0030*/ 	.string	""
        /*0030*/ 	.string	"ptxas"
        /*0030*/ 	.string	"Cuda compilation tools, release 13.0, V13.0.88"
        /*0030*/ 	.string	"Build cuda_13.0.r13.0/compiler.36424714_0"
        /*0030*/ 	.string	"-arch sm_100 -m 64 "



//--------------------- .note.nv.cuinfo           --------------------------
	.section	.note.nv.cuinfo,"",@"SHT_NOTE"
	.sectionflags	@"SHF_NOTE_NV_CUINFO"
        /*0018*/ 	.short	0x0002
        /*001a*/ 	.short	0x0064
        /*001c*/ 	.short	0x0082
	.zero		2


//--------------------- .nv.info                  --------------------------
	.section	.nv.info,"",@"SHT_CUDA_INFO"
	.align	4


	//----- nvinfo : EIATTR_REGCOUNT
	.align		4
        /*0000*/ 	.byte	0x04, 0x2f
        /*0002*/ 	.short	(.L_1 - .L_0)
	.align		4
.L_0:
        /*0004*/ 	.word	index@(_Z9zeroArrayPfi)
        /*0008*/ 	.word	0x00000008


	//----- nvinfo : EIATTR_FRAME_SIZE
	.align		4
.L_1:
        /*000c*/ 	.byte	0x04, 0x11
        /*000e*/ 	.short	(.L_3 - .L_2)
	.align		4
.L_2:
        /*0010*/ 	.word	index@(_Z9zeroArrayPfi)
        /*0014*/ 	.word	0x00000000


	//----- nvinfo : EIATTR_MIN_STACK_SIZE
	.align		4
.L_3:
        /*0018*/ 	.byte	0x04, 0x12
        /*001a*/ 	.short	(.L_5 - .L_4)
	.align		4
.L_4:
        /*001c*/ 	.word	index@(_Z9zeroArrayPfi)
        /*0020*/ 	.word	0x00000000
.L_5:


//--------------------- .nv.compat                --------------------------
	.section	.nv.compat,"",@"SHT_CUDA_COMPAT_INFO"
	.align	4
        /*0000*/ 	.byte	0x02, 0x09, 0x00, 0x00, 0x02, 0x02, 0x01, 0x00, 0x02, 0x05, 0x05, 0x00, 0x03, 0x07, 0x01, 0x01
        /*0010*/ 	.byte	0x02, 0x03, 0x00, 0x00, 0x02, 0x06, 0x01, 0x00, 0x04, 0x0b, 0x08, 0x00, 0x09, 0x00, 0x00, 0x00
        /*0020*/ 	.byte	0x00, 0x00, 0x00, 0x00


//--------------------- .nv.info._Z9zeroArrayPfi  --------------------------
	.section	.nv.info._Z9zeroArrayPfi,"",@"SHT_CUDA_INFO"
	.sectionflags	@""
	.align	4


	//----- nvinfo : EIATTR_CUDA_API_VERSION
	.align		4
        /*0000*/ 	.byte	0x04, 0x37
        /*0002*/ 	.short	(.L_7 - .L_6)
.L_6:
        /*0004*/ 	.word	0x00000082


	//----- nvinfo : EIATTR_KPARAM_INFO
	.align		4
.L_7:
        /*0008*/ 	.byte	0x04, 0x17
        /*000a*/ 	.short	(.L_9 - .L_8)
.L_8:
        /*000c*/ 	.word	0x00000000
        /*0010*/ 	.short	0x0001
        /*0012*/ 	.short	0x0008
        /*0014*/ 	.byte	0x00, 0xf0, 0x11, 0x00


	//----- nvinfo : EIATTR_KPARAM_INFO
	.align		4
.L_9:
        /*0018*/ 	.byte	0x04, 0x17
        /*001a*/ 	.short	(.L_11 - .L_10)
.L_10:
        /*001c*/ 	.word	0x00000000
        /*0020*/ 	.short	0x0000
        /*0022*/ 	.short	0x0000
        /*0024*/ 	.byte	0x00, 0xf5, 0x21, 0x00


	//----- nvinfo : EIATTR_SPARSE_MMA_MASK
	.align		4
.L_11:
        /*0028*/ 	.byte	0x03, 0x50
        /*002a*/ 	.short	0x0000


	//----- nvinfo : EIATTR_MAXREG_COUNT
	.align		4
        /*002c*/ 	.byte	0x03, 0x1b
        /*002e*/ 	.short	0x00ff


	//----- nvinfo : EIATTR_MERCURY_ISA_VERSION
	.align		4
        /*0030*/ 	.byte	0x03, 0x5f
        /*0032*/ 	.short	0x0101


	//----- nvinfo : EIATTR_VRC_CTA_INIT_COUNT
	.align		4
        /*0034*/ 	.byte	0x02, 0x4a
	.zero		1
	.zero		1


	//----- nvinfo : EIATTR_EXIT_INSTR_OFFSETS
	.align		4
        /*0038*/ 	.byte	0x04, 0x1c
        /*003a*/ 	.short	(.L_13 - .L_12)


	//   ....[0]....
.L_12:
        /*003c*/ 	.word	0x00000070


	//   ....[1]....
        /*0040*/ 	.word	0x000000c0


	//----- nvinfo : EIATTR_CBANK_PARAM_SIZE
	.align		4
.L_13:
        /*0044*/ 	.byte	0x03, 0x19
        /*0046*/ 	.short	0x000c


	//----- nvinfo : EIATTR_PARAM_CBANK
	.align		4
        /*0048*/ 	.byte	0x04, 0x0a
        /*004a*/ 	.short	(.L_15 - .L_14)
	.align		4
.L_14:
        /*004c*/ 	.word	index@(.nv.constant0._Z9zeroArrayPfi)
        /*0050*/ 	.short	0x0380
        /*0052*/ 	.short	0x000c


	//----- nvinfo : EIATTR_SW_WAR
	.align		4
.L_15:
        /*0054*/ 	.byte	0x04, 0x36
        /*0056*/ 	.short	(.L_17 - .L_16)
.L_16:
        /*0058*/ 	.word	0x00000008
.L_17:


//--------------------- .nv.callgraph             --------------------------
	.section	.nv.callgraph,"",@"SHT_CUDA_CALLGRAPH"
	.align	4
	.sectionentsize	8
	.align		4
        /*0000*/ 	.word	0x00000000
	.align		4
        /*0004*/ 	.word	0xffffffff
	.align		4
        /*0008*/ 	.word	0x00000000
	.align		4
        /*000c*/ 	.word	0xfffffffe
	.align		4
        /*0010*/ 	.word	0x00000000
	.align		4
        /*0014*/ 	.word	0xfffffffd
	.align		4
        /*0018*/ 	.word	0x00000000
	.align		4
        /*001c*/ 	.word	0xfffffffc


//--------------------- .text._Z9zeroArrayPfi     --------------------------
	.section	.text._Z9zeroArrayPfi,"ax",@progbits
	.align	128
        .global         _Z9zeroArrayPfi
        .type           _Z9zeroArrayPfi,@function
        .size           _Z9zeroArrayPfi,(.L_x_1 - _Z9zeroArrayPfi)
        .other          _Z9zeroArrayPfi,@"STO_CUDA_ENTRY STV_DEFAULT"
_Z9zeroArrayPfi:
.text._Z9zeroArrayPfi:
[----:B------:R-:W-:Y:S01]  /*0000*/  LDC R1, c[0x0][0x37c] ;  /* 0x0000df00ff017b82 */ /* 0x000fe20000000800 */
[----:B------:R-:W0:Y:S07]  /*0010*/  S2R R0, SR_TID.X ;  /* 0x0000000000007919 */ /* 0x000e2e0000002100 */
[----:B------:R-:W0:Y:S01]  /*0020*/  S2UR UR4, SR_CTAID.X ;  /* 0x00000000000479c3 */ /* 0x000e220000002500 */
[----:B------:R-:W1:Y:S07]  /*0030*/  LDCU UR5, c[0x0][0x388] ;  /* 0x00007100ff0577ac */ /* 0x000e6e0008000800 */
[----:B------:R-:W0:Y:S02]  /*0040*/  LDC R5, c[0x0][0x360] ;  /* 0x0000d800ff057b82 */ /* 0x000e240000000800 */
[----:B0-----:R-:W-:-:S05]  /*0050*/  IMAD R5, R5, UR4, R0 ;  /* 0x0000000405057c24 */ /* 0x001fca000f8e0200 */
[----:B-1----:R-:W-:-:S13]  /*0060*/  ISETP.GE.AND P0, PT, R5, UR5, PT ;  /* 0x0000000505007c0c */ /* 0x002fda000bf06270 */
[----:B------:R-:W-:Y:S05]  /*0070*/  @P0 EXIT ;  /* 0x000000000000094d */ /* 0x000fea0003800000 */
[----:B------:R-:W0:Y:S01]  /*0080*/  LDC.64 R2, c[0x0][0x380] ;  /* 0x0000e000ff027b82 */ /* 0x000e220000000a00 */
[----:B------:R-:W1:Y:S01]  /*0090*/  LDCU.64 UR4, c[0x0][0x358] ;  /* 0x00006b00ff0477ac */ /* 0x000e620008000a00 */
[----:B0-----:R-:W-:-:S05]  /*00a0*/  IMAD.WIDE R2, R5, 0x4, R2 ;  /* 0x0000000405027825 */ /* 0x001fca00078e0202 */
[----:B-1----:R-:W-:Y:S01]  /*00b0*/  STG.E desc[UR4][R2.64], RZ ;  /* 0x000000ff02007986 */ /* 0x002fe2000c101904 */
[----:B------:R-:W-:Y:S05]  /*00c0*/  EXIT ;  /* 0x000000000000794d */ /* 0x000fea0003800000 */
.L_x_0:
[----:B------:R-:W-:-:S00]  /*00d0*/  BRA `(.L_x_0) ;  /* 0xfffffffc00fc7947 */ /* 0x000fc0000383ffff */
[----:B------:R-:W-:-:S00]  /*00e0*/  NOP ;  /* 0x0000000000007918 */ /* 0x000fc00000000000 */
        /* <DEDUP_REMOVED lines=9> */
.L_x_1:


//--------------------- .nv.shared.reserved.0     --------------------------
	.section	.nv.shared.reserved.0,"aw",@nobits
	.weak		__nv_reservedSMEM_offset_0_alias
	.size		__nv_reservedSMEM_offset_0_alias, 0, 64
	.other		__nv_reservedSMEM_offset_0_alias,@"STO_CUDA_RESERVED_SHARED STV_DEFAULT"
__nv_reservedSMEM_offset_0_alias:
	.zero		0
	.zero		64


//--------------------- .nv.constant0._Z9zeroArrayPfi --------------------------
	.section	.nv.constant0._Z9zeroArrayPfi,"a",@progbits
	.sectionflags	@""
	.align	4
.nv.constant0._Z9zeroArrayPfi:
	.zero		908


//--------------------- SYMBOLS --------------------------

	.type		.nv.reservedSmem.offset0,@object
	.size		.nv.reservedSmem.offset0,0x4
